//
// Generated by NVIDIA NVVM Compiler
//
// Compiler Build ID: CL-36424714
// Cuda compilation tools, release 13.0, V13.0.88
// Based on NVVM 20.0.0
//

.version 9.0
.target sm_100
.address_size 64

	// .globl	_Z23compact_frontier_kernelPKiPiS1_S1_i
.extern .shared .align 16 .b8 shared_data[];

.visible .entry _Z23compact_frontier_kernelPKiPiS1_S1_i(
	.param .u64 .ptr .align 1 _Z23compact_frontier_kernelPKiPiS1_S1_i_param_0,
	.param .u64 .ptr .align 1 _Z23compact_frontier_kernelPKiPiS1_S1_i_param_1,
	.param .u64 .ptr .align 1 _Z23compact_frontier_kernelPKiPiS1_S1_i_param_2,
	.param .u64 .ptr .align 1 _Z23compact_frontier_kernelPKiPiS1_S1_i_param_3,
	.param .u32 _Z23compact_frontier_kernelPKiPiS1_S1_i_param_4
)
{
	.reg .pred 	%p<12>;
	.reg .b32 	%r<52>;
	.reg .b64 	%rd<15>;

	ld.param.u64 	%rd1, [_Z23compact_frontier_kernelPKiPiS1_S1_i_param_0];
	ld.param.u64 	%rd2, [_Z23compact_frontier_kernelPKiPiS1_S1_i_param_1];
	ld.param.u64 	%rd3, [_Z23compact_frontier_kernelPKiPiS1_S1_i_param_2];
	ld.param.u64 	%rd4, [_Z23compact_frontier_kernelPKiPiS1_S1_i_param_3];
	ld.param.u32 	%r17, [_Z23compact_frontier_kernelPKiPiS1_S1_i_param_4];
	mov.u32 	%r1, %tid.x;
	mov.u32 	%r2, %ctaid.x;
	mov.u32 	%r3, %ntid.x;
	mad.lo.s32 	%r4, %r2, %r3, %r1;
	setp.ge.s32 	%p1, %r4, %r17;
	mov.b32 	%r49, 0;
	@%p1 bra 	$L__BB0_2;
	cvta.to.global.u64 	%rd5, %rd1;
	mul.wide.s32 	%rd6, %r4, 4;
	add.s64 	%rd7, %rd5, %rd6;
	ld.global.nc.u32 	%r49, [%rd7];
$L__BB0_2:
	shl.b32 	%r19, %r1, 2;
	mov.u32 	%r20, shared_data;
	add.s32 	%r7, %r20, %r19;
	st.shared.u32 	[%r7], %r49;
	bar.sync 	0;
	setp.lt.u32 	%p2, %r3, 2;
	@%p2 bra 	$L__BB0_7;
	shl.b32 	%r22, %r1, 1;
	add.s32 	%r8, %r22, 2;
	mov.b32 	%r50, 1;
$L__BB0_4:
	mul.lo.s32 	%r10, %r8, %r50;
	add.s32 	%r23, %r10, -1;
	setp.ge.u32 	%p3, %r23, %r3;
	@%p3 bra 	$L__BB0_6;
	sub.s32 	%r24, %r10, %r50;
	shl.b32 	%r25, %r24, 2;
	add.s32 	%r27, %r20, %r25;
	ld.shared.u32 	%r28, [%r27+-4];
	shl.b32 	%r29, %r50, 2;
	add.s32 	%r30, %r27, %r29;
	ld.shared.u32 	%r31, [%r30+-4];
	add.s32 	%r32, %r31, %r28;
	st.shared.u32 	[%r30+-4], %r32;
$L__BB0_6:
	bar.sync 	0;
	shl.b32 	%r50, %r50, 1;
	setp.lt.u32 	%p4, %r50, %r3;
	@%p4 bra 	$L__BB0_4;
$L__BB0_7:
	add.s32 	%r33, %r3, -1;
	setp.ne.s32 	%p5, %r1, %r33;
	@%p5 bra 	$L__BB0_9;
	ld.shared.u32 	%r34, [%r7];
	cvta.to.global.u64 	%rd8, %rd2;
	mul.wide.u32 	%rd9, %r2, 4;
	add.s64 	%rd10, %rd8, %rd9;
	st.global.u32 	[%rd10], %r34;
	mov.b32 	%r35, 0;
	st.shared.u32 	[%r7], %r35;
$L__BB0_9:
	bar.sync 	0;
	setp.lt.u32 	%p6, %r3, 2;
	@%p6 bra 	$L__BB0_14;
	shl.b32 	%r36, %r1, 1;
	add.s32 	%r12, %r36, 2;
	mov.u32 	%r51, %r3;
$L__BB0_11:
	shr.u32 	%r14, %r51, 1;
	mul.lo.s32 	%r15, %r12, %r14;
	add.s32 	%r37, %r15, -1;
	setp.ge.u32 	%p7, %r37, %r3;
	@%p7 bra 	$L__BB0_13;
	sub.s32 	%r38, %r15, %r14;
	shl.b32 	%r39, %r38, 2;
	add.s32 	%r41, %r20, %r39;
	ld.shared.u32 	%r42, [%r41+-4];
	shl.b32 	%r43, %r14, 2;
	add.s32 	%r44, %r41, %r43;
	ld.shared.u32 	%r45, [%r44+-4];
	st.shared.u32 	[%r41+-4], %r45;
	add.s32 	%r46, %r45, %r42;
	st.shared.u32 	[%r44+-4], %r46;
$L__BB0_13:
	bar.sync 	0;
	setp.gt.u32 	%p8, %r51, 3;
	mov.u32 	%r51, %r14;
	@%p8 bra 	$L__BB0_11;
$L__BB0_14:
	setp.ge.s32 	%p9, %r4, %r17;
	@%p9 bra 	$L__BB0_19;
	ld.shared.u32 	%r16, [%r7];
	setp.eq.s32 	%p10, %r49, 0;
	@%p10 bra 	$L__BB0_17;
	cvta.to.global.u64 	%rd11, %rd3;
	mul.wide.s32 	%rd12, %r16, 4;
	add.s64 	%rd13, %rd11, %rd12;
	st.global.u32 	[%rd13], %r4;
$L__BB0_17:
	add.s32 	%r47, %r17, -1;
	setp.ne.s32 	%p11, %r4, %r47;
	@%p11 bra 	$L__BB0_19;
	add.s32 	%r48, %r16, %r49;
	cvta.to.global.u64 	%rd14, %rd4;
	st.global.u32 	[%rd14], %r48;
$L__BB0_19:
	ret;

}
	// .globl	_Z30compact_frontier_atomic_kernelPKiPiS1_i
.visible .entry _Z30compact_frontier_atomic_kernelPKiPiS1_i(
	.param .u64 .ptr .align 1 _Z30compact_frontier_atomic_kernelPKiPiS1_i_param_0,
	.param .u64 .ptr .align 1 _Z30compact_frontier_atomic_kernelPKiPiS1_i_param_1,
	.param .u64 .ptr .align 1 _Z30compact_frontier_atomic_kernelPKiPiS1_i_param_2,
	.param .u32 _Z30compact_frontier_atomic_kernelPKiPiS1_i_param_3
)
{
	.reg .pred 	%p<3>;
	.reg .b32 	%r<8>;
	.reg .b64 	%rd<11>;

	ld.param.u64 	%rd1, [_Z30compact_frontier_atomic_kernelPKiPiS1_i_param_0];
	ld.param.u64 	%rd2, [_Z30compact_frontier_atomic_kernelPKiPiS1_i_param_1];
	ld.param.u64 	%rd3, [_Z30compact_frontier_atomic_kernelPKiPiS1_i_param_2];
	ld.param.u32 	%r2, [_Z30compact_frontier_atomic_kernelPKiPiS1_i_param_3];
	mov.u32 	%r3, %ctaid.x;
	mov.u32 	%r4, %ntid.x;
	mov.u32 	%r5, %tid.x;
	mad.lo.s32 	%r1, %r3, %r4, %r5;
	setp.ge.s32 	%p1, %r1, %r2;
	@%p1 bra 	$L__BB1_3;
	cvta.to.global.u64 	%rd4, %rd1;
	mul.wide.s32 	%rd5, %r1, 4;
	add.s64 	%rd6, %rd4, %rd5;
	ld.global.nc.u32 	%r6, [%rd6];
	setp.eq.s32 	%p2, %r6, 0;
	@%p2 bra 	$L__BB1_3;
	cvta.to.global.u64 	%rd7, %rd3;
	atom.global.add.u32 	%r7, [%rd7], 1;
	cvta.to.global.u64 	%rd8, %rd2;
	mul.wide.s32 	%rd9, %r7, 4;
	add.s64 	%rd10, %rd8, %rd9;
	st.global.u32 	[%rd10], %r1;
$L__BB1_3:
	ret;

}


// ===== COMPILED SASS (sm_100) =====

	.target	sm_100

	.elftype	@"ET_EXEC"


//--------------------- .note.nv.tkinfo           --------------------------
	.section	.note.nv.tkinfo,"",@"SHT_NOTE"
	.sectionflags	@"SHF_NOTE_NV_TKINFO"
	.tkinfo
        /*0018*/ 	.word	0x00000002
        /*0030*/ 	.string	""
        /*0030*/ 	.string	"ptxas"
        /*0030*/ 	.string	"Cuda compilation tools, release 13.0, V13.0.88"
        /*0030*/ 	.string	"Build cuda_13.0.r13.0/compiler.36424714_0"
        /*0030*/ 	.string	"-arch sm_100 -m 64 "



//--------------------- .note.nv.cuinfo           --------------------------
	.section	.note.nv.cuinfo,"",@"SHT_NOTE"
	.sectionflags	@"SHF_NOTE_NV_CUINFO"
        /*0018*/ 	.short	0x0002
        /*001a*/ 	.short	0x0064
        /*001c*/ 	.short	0x0082
	.zero		2


//--------------------- .nv.info                  --------------------------
	.section	.nv.info,"",@"SHT_CUDA_INFO"
	.align	4


	//----- nvinfo : EIATTR_REGCOUNT
	.align		4
        /*0000*/ 	.byte	0x04, 0x2f
        /*0002*/ 	.short	(.L_1 - .L_0)
	.align		4
.L_0:
        /*0004*/ 	.word	index@(_Z23compact_frontier_kernelPKiPiS1_S1_i)
        /*0008*/ 	.word	0x0000000e


	//----- nvinfo : EIATTR_FRAME_SIZE
	.align		4
.L_1:
        /*000c*/ 	.byte	0x04, 0x11
        /*000e*/ 	.short	(.L_3 - .L_2)
	.align		4
.L_2:
        /*0010*/ 	.word	index@(_Z23compact_frontier_kernelPKiPiS1_S1_i)
        /*0014*/ 	.word	0x00000000


	//----- nvinfo : EIATTR_REGCOUNT
	.align		4
.L_3:
        /*0018*/ 	.byte	0x04, 0x2f
        /*001a*/ 	.short	(.L_5 - .L_4)
	.align		4
.L_4:
        /*001c*/ 	.word	index@(_Z30compact_frontier_atomic_kernelPKiPiS1_i)
        /*0020*/ 	.word	0x0000000e


	//----- nvinfo : EIATTR_FRAME_SIZE
	.align		4
.L_5:
        /*0024*/ 	.byte	0x04, 0x11
        /*0026*/ 	.short	(.L_7 - .L_6)
	.align		4
.L_6:
        /*0028*/ 	.word	index@(_Z30compact_frontier_atomic_kernelPKiPiS1_i)
        /*002c*/ 	.word	0x00000000


	//----- nvinfo : EIATTR_MIN_STACK_SIZE
	.align		4
.L_7:
        /*0030*/ 	.byte	0x04, 0x12
        /*0032*/ 	.short	(.L_9 - .L_8)
	.align		4
.L_8:
        /*0034*/ 	.word	index@(_Z30compact_frontier_atomic_kernelPKiPiS1_i)
        /*0038*/ 	.word	0x00000000


	//----- nvinfo : EIATTR_MIN_STACK_SIZE
	.align		4
.L_9:
        /*003c*/ 	.byte	0x04, 0x12
        /*003e*/ 	.short	(.L_11 - .L_10)
	.align		4
.L_10:
        /*0040*/ 	.word	index@(_Z23compact_frontier_kernelPKiPiS1_S1_i)
        /*0044*/ 	.word	0x00000000
.L_11:


//--------------------- .nv.compat                --------------------------
	.section	.nv.compat,"",@"SHT_CUDA_COMPAT_INFO"
	.align	4
        /*0000*/ 	.byte	0x02, 0x09, 0x00, 0x00, 0x02, 0x02, 0x01, 0x00, 0x02, 0x05, 0x05, 0x00, 0x03, 0x07, 0x01, 0x01
        /*0010*/ 	.byte	0x02, 0x03, 0x00, 0x00, 0x02, 0x06, 0x01, 0x00, 0x04, 0x0b, 0x08, 0x00, 0x09, 0x00, 0x00, 0x00
        /*0020*/ 	.byte	0x00, 0x00, 0x00, 0x00


//--------------------- .nv.info._Z30compact_frontier_atomic_kernelPKiPiS1_i --------------------------
	.section	.nv.info._Z30compact_frontier_atomic_kernelPKiPiS1_i,"",@"SHT_CUDA_INFO"
	.sectionflags	@""
	.align	4


	//----- nvinfo : EIATTR_CUDA_API_VERSION
	.align		4
        /*0000*/ 	.byte	0x04, 0x37
        /*0002*/ 	.short	(.L_13 - .L_12)
.L_12:
        /*0004*/ 	.word	0x00000082


	//----- nvinfo : EIATTR_KPARAM_INFO
	.align		4
.L_13:
        /*0008*/ 	.byte	0x04, 0x17
        /*000a*/ 	.short	(.L_15 - .L_14)
.L_14:
        /*000c*/ 	.word	0x00000000
        /*0010*/ 	.short	0x0003
        /*0012*/ 	.short	0x0018
        /*0014*/ 	.byte	0x00, 0xf0, 0x11, 0x00


	//----- nvinfo : EIATTR_KPARAM_INFO
	.align		4
.L_15:
        /*0018*/ 	.byte	0x04, 0x17
        /*001a*/ 	.short	(.L_17 - .L_16)
.L_16:
        /*001c*/ 	.word	0x00000000
        /*0020*/ 	.short	0x0002
        /*0022*/ 	.short	0x0010
        /*0024*/ 	.byte	0x00, 0xf5, 0x21, 0x00


	//----- nvinfo : EIATTR_KPARAM_INFO
	.align		4
.L_17:
        /*0028*/ 	.byte	0x04, 0x17
        /*002a*/ 	.short	(.L_19 - .L_18)
.L_18:
        /*002c*/ 	.word	0x00000000
        /*0030*/ 	.short	0x0001
        /*0032*/ 	.short	0x0008
        /*0034*/ 	.byte	0x00, 0xf5, 0x21, 0x00


	//----- nvinfo : EIATTR_KPARAM_INFO
	.align		4
.L_19:
        /*0038*/ 	.byte	0x04, 0x17
        /*003a*/ 	.short	(.L_21 - .L_20)
.L_20:
        /*003c*/ 	.word	0x00000000
        /*0040*/ 	.short	0x0000
        /*0042*/ 	.short	0x0000
        /*0044*/ 	.byte	0x00, 0xf5, 0x21, 0x00


	//----- nvinfo : EIATTR_SPARSE_MMA_MASK
	.align		4
.L_21:
        /*0048*/ 	.byte	0x03, 0x50
        /*004a*/ 	.short	0x0000


	//----- nvinfo : EIATTR_MAXREG_COUNT
	.align		4
        /*004c*/ 	.byte	0x03, 0x1b
        /*004e*/ 	.short	0x00ff


	//----- nvinfo : EIATTR_MERCURY_ISA_VERSION
	.align		4
        /*0050*/ 	.byte	0x03, 0x5f
        /*0052*/ 	.short	0x0101


	//----- nvinfo : EIATTR_INT_WARP_WIDE_INSTR_OFFSETS
	.align		4
        /*0054*/ 	.byte	0x04, 0x31
        /*0056*/ 	.short	(.L_23 - .L_22)


	//   ....[0]....
.L_22:
        /*0058*/ 	.word	0x000000f0


	//   ....[1]....
        /*005c*/ 	.word	0x00000190


	//----- nvinfo : EIATTR_VRC_CTA_INIT_COUNT
	.align		4
.L_23:
        /*0060*/ 	.byte	0x02, 0x4a
	.zero		1
	.zero		1


	//----- nvinfo : EIATTR_EXIT_INSTR_OFFSETS
	.align		4
        /*0064*/ 	.byte	0x04, 0x1c
        /*0066*/ 	.short	(.L_25 - .L_24)


	//   ....[0]....
.L_24:
        /*0068*/ 	.word	0x00000070


	//   ....[1]....
        /*006c*/ 	.word	0x000000d0


	//   ....[2]....
        /*0070*/ 	.word	0x000001d0


	//----- nvinfo : EIATTR_CBANK_PARAM_SIZE
	.align		4
.L_25:
        /*0074*/ 	.byte	0x03, 0x19
        /*0076*/ 	.short	0x001c


	//----- nvinfo : EIATTR_PARAM_CBANK
	.align		4
        /*0078*/ 	.byte	0x04, 0x0a
        /*007a*/ 	.short	(.L_27 - .L_26)
	.align		4
.L_26:
        /*007c*/ 	.word	index@(.nv.constant0._Z30compact_frontier_atomic_kernelPKiPiS1_i)
        /*0080*/ 	.short	0x0380
        /*0082*/ 	.short	0x001c


	//----- nvinfo : EIATTR_SW_WAR
	.align		4
.L_27:
        /*0084*/ 	.byte	0x04, 0x36
        /*0086*/ 	.short	(.L_29 - .L_28)
.L_28:
        /*0088*/ 	.word	0x00000008
.L_29:


//--------------------- .nv.info._Z23compact_frontier_kernelPKiPiS1_S1_i --------------------------
	.section	.nv.info._Z23compact_frontier_kernelPKiPiS1_S1_i,"",@"SHT_CUDA_INFO"
	.sectionflags	@""
	.align	4


	//----- nvinfo : EIATTR_CUDA_API_VERSION
	.align		4
        /*0000*/ 	.byte	0x04, 0x37
        /*0002*/ 	.short	(.L_31 - .L_30)
.L_30:
        /*0004*/ 	.word	0x00000082


	//----- nvinfo : EIATTR_KPARAM_INFO
	.align		4
.L_31:
        /*0008*/ 	.byte	0x04, 0x17
        /*000a*/ 	.short	(.L_33 - .L_32)
.L_32:
        /*000c*/ 	.word	0x00000000
        /*0010*/ 	.short	0x0004
        /*0012*/ 	.short	0x0020
        /*0014*/ 	.byte	0x00, 0xf0, 0x11, 0x00


	//----- nvinfo : EIATTR_KPARAM_INFO
	.align		4
.L_33:
        /*0018*/ 	.byte	0x04, 0x17
        /*001a*/ 	.short	(.L_35 - .L_34)
.L_34:
        /*001c*/ 	.word	0x00000000
        /*0020*/ 	.short	0x0003
        /*0022*/ 	.short	0x0018
        /*0024*/ 	.byte	0x00, 0xf5, 0x21, 0x00


	//----- nvinfo : EIATTR_KPARAM_INFO
	.align		4
.L_35:
        /*0028*/ 	.byte	0x04, 0x17
        /*002a*/ 	.short	(.L_37 - .L_36)
.L_36:
        /*002c*/ 	.word	0x00000000
        /*0030*/ 	.short	0x0002
        /*0032*/ 	.short	0x0010
        /*0034*/ 	.byte	0x00, 0xf5, 0x21, 0x00


	//----- nvinfo : EIATTR_KPARAM_INFO
	.align		4
.L_37:
        /*0038*/ 	.byte	0x04, 0x17
        /*003a*/ 	.short	(.L_39 - .L_38)
.L_38:
        /*003c*/ 	.word	0x00000000
        /*0040*/ 	.short	0x0001
        /*0042*/ 	.short	0x0008
        /*0044*/ 	.byte	0x00, 0xf5, 0x21, 0x00


	//----- nvinfo : EIATTR_KPARAM_INFO
	.align		4
.L_39:
        /*0048*/ 	.byte	0x04, 0x17
        /*004a*/ 	.short	(.L_41 - .L_40)
.L_40:
        /*004c*/ 	.word	0x00000000
        /*0050*/ 	.short	0x0000
        /*0052*/ 	.short	0x0000
        /*0054*/ 	.byte	0x00, 0xf5, 0x21, 0x00


	//----- nvinfo : EIATTR_SPARSE_MMA_MASK
	.align		4
.L_41:
        /*0058*/ 	.byte	0x03, 0x50
        /*005a*/ 	.short	0x0000


	//----- nvinfo : EIATTR_MAXREG_COUNT
	.align		4
        /*005c*/ 	.byte	0x03, 0x1b
        /*005e*/ 	.short	0x00ff


	//----- nvinfo : EIATTR_NUM_BARRIERS
	.align		4
        /*0060*/ 	.byte	0x02, 0x4c
        /*0062*/ 	.byte	0x01
	.zero		1


	//----- nvinfo : EIATTR_MERCURY_ISA_VERSION
	.align		4
        /*0064*/ 	.byte	0x03, 0x5f
        /*0066*/ 	.short	0x0101


	//----- nvinfo : EIATTR_VRC_CTA_INIT_COUNT
	.align		4
        /*0068*/ 	.byte	0x02, 0x4a
	.zero		1
	.zero		1


	//----- nvinfo : EIATTR_EXIT_INSTR_OFFSETS
	.align		4
        /*006c*/ 	.byte	0x04, 0x1c
        /*006e*/ 	.short	(.L_43 - .L_42)


	//   ....[0]....
.L_42:
        /*0070*/ 	.word	0x00000420


	//   ....[1]....
        /*0074*/ 	.word	0x000004a0


	//   ....[2]....
        /*0078*/ 	.word	0x000004e0


	//----- nvinfo : EIATTR_CBANK_PARAM_SIZE
	.align		4
.L_43:
        /*007c*/ 	.byte	0x03, 0x19
        /*007e*/ 	.short	0x0024


	//----- nvinfo : EIATTR_PARAM_CBANK
	.align		4
        /*0080*/ 	.byte	0x04, 0x0a
        /*0082*/ 	.short	(.L_45 - .L_44)
	.align		4
.L_44:
        /*0084*/ 	.word	index@(.nv.constant0._Z23compact_frontier_kernelPKiPiS1_S1_i)
        /*0088*/ 	.short	0x0380
        /*008a*/ 	.short	0x0024


	//----- nvinfo : EIATTR_SW_WAR
	.align		4
.L_45:
        /*008c*/ 	.byte	0x04, 0x36
        /*008e*/ 	.short	(.L_47 - .L_46)
.L_46:
        /*0090*/ 	.word	0x00000008
.L_47:


//--------------------- .nv.callgraph             --------------------------
	.section	.nv.callgraph,"",@"SHT_CUDA_CALLGRAPH"
	.align	4
	.sectionentsize	8
	.align		4
        /*0000*/ 	.word	0x00000000
	.align		4
        /*0004*/ 	.word	0xffffffff
	.align		4
        /*0008*/ 	.word	0x00000000
	.align		4
        /*000c*/ 	.word	0xfffffffe
	.align		4
        /*0010*/ 	.word	0x00000000
	.align		4
        /*0014*/ 	.word	0xfffffffd
	.align		4
        /*0018*/ 	.word	0x00000000
	.align		4
        /*001c*/ 	.word	0xfffffffc


//--------------------- .text._Z30compact_frontier_atomic_kernelPKiPiS1_i --------------------------
	.section	.text._Z30compact_frontier_atomic_kernelPKiPiS1_i,"ax",@progbits
	.align	128
        .global         _Z30compact_frontier_atomic_kernelPKiPiS1_i
        .type           _Z30compact_frontier_atomic_kernelPKiPiS1_i,@function
        .size           _Z30compact_frontier_atomic_kernelPKiPiS1_i,(.L_x_6 - _Z30compact_frontier_atomic_kernelPKiPiS1_i)
        .other          _Z30compact_frontier_atomic_kernelPKiPiS1_i,@"STO_CUDA_ENTRY STV_DEFAULT"
_Z30compact_frontier_atomic_kernelPKiPiS1_i:
.text._Z30compact_frontier_atomic_kernelPKiPiS1_i:
[----:B------:R-:W-:Y:S01]  /*0000*/  LDC R1, c[0x0][0x37c] ;  /* 0x0000df00ff017b82 */ /* 0x000fe20000000800 */
[----:B------:R-:W0:Y:S07]  /*0010*/  S2R R0, SR_TID.X ;  /* 0x0000000000007919 */ /* 0x000e2e0000002100 */
[----:B------:R-:W0:Y:S01]  /*0020*/  S2UR UR4, SR_CTAID.X ;  /* 0x00000000000479c3 */ /* 0x000e220000002500 */
[----:B------:R-:W1:Y:S07]  /*0030*/  LDCU UR5, c[0x0][0x398] ;  /* 0x00007300ff0577ac */ /* 0x000e6e0008000800 */
[----:B------:R-:W0:Y:S02]  /*0040*/  LDC R7, c[0x0][0x360] ;  /* 0x0000d800ff077b82 */ /* 0x000e240000000800 */
[----:B0-----:R-:W-:-:S05]  /*0050*/  IMAD R7, R7, UR4, R0 ;  /* 0x0000000407077c24 */ /* 0x001fca000f8e0200 */
[----:B-1----:R-:W-:-:S13]  /*0060*/  ISETP.GE.AND P0, PT, R7, UR5, PT ;  /* 0x0000000507007c0c */ /* 0x002fda000bf06270 */
[----:B------:R-:W-:Y:S05]  /*0070*/  @P0 EXIT ;  /* 0x000000000000094d */ /* 0x000fea0003800000 */
[----:B------:R-:W0:Y:S01]  /*0080*/  LDC.64 R2, c[0x0][0x380] ;  /* 0x0000e000ff027b82 */ /* 0x000e220000000a00 */
[----:B------:R-:W1:Y:S01]  /*0090*/  LDCU.64 UR4, c[0x0][0x358] ;  /* 0x00006b00ff0477ac */ /* 0x000e620008000a00 */
[----:B0-----:R-:W-:-:S06]  /*00a0*/  IMAD.WIDE R2, R7, 0x4, R2 ;  /* 0x0000000407027825 */ /* 0x001fcc00078e0202 */
[----:B-1----:R-:W2:Y:S02]  /*00b0*/  LDG.E.CONSTANT R2, desc[UR4][R2.64] ;  /* 0x0000000402027981 */ /* 0x002ea4000c1e9900 */
[----:B--2---:R-:W-:-:S13]  /*00c0*/  ISETP.NE.AND P0, PT, R2, RZ, PT ;  /* 0x000000ff0200720c */ /* 0x004fda0003f05270 */
[----:B------:R-:W-:Y:S05]  /*00d0*/  @!P0 EXIT ;  /* 0x000000000000894d */ /* 0x000fea0003800000 */
[----:B------:R-:W0:Y:S01]  /*00e0*/  S2R R5, SR_LANEID ;  /* 0x0000000000057919 */ /* 0x000e220000000000 */
[----:B------:R-:W-:Y:S01]  /*00f0*/  VOTEU.ANY UR6, UPT, PT ;  /* 0x0000000000067886 */ /* 0x000fe200038e0100 */
[----:B------:R-:W1:Y:S01]  /*0100*/  LDC.64 R2, c[0x0][0x390] ;  /* 0x0000e400ff027b82 */ /* 0x000e620000000a00 */
[----:B------:R-:W0:Y:S08]  /*0110*/  FLO.U32 R0, UR6 ;  /* 0x0000000600007d00 */ /* 0x000e3000080e0000 */
[----:B------:R-:W1:Y:S01]  /*0120*/  POPC R11, UR6 ;  /* 0x00000006000b7d09 */ /* 0x000e620008000000 */
[----:B0-----:R-:W-:Y:S01]  /*0130*/  ISETP.EQ.U32.AND P0, PT, R0, R5, PT ;  /* 0x000000050000720c */ /* 0x001fe20003f02070 */
[----:B------:R-:W0:Y:S01]  /*0140*/  S2R R6, SR_LTMASK ;  /* 0x0000000000067919 */ /* 0x000e220000003900 */
[----:B------:R-:W2:Y:S11]  /*0150*/  LDC.64 R4, c[0x0][0x388] ;  /* 0x0000e200ff047b82 */ /* 0x000eb60000000a00 */
[----:B-1----:R-:W3:Y:S01]  /*0160*/  @P0 ATOMG.E.ADD.STRONG.GPU PT, R3, desc[UR4][R2.64], R11 ;  /* 0x8000000b020309a8 */ /* 0x002ee200081ef104 */
[----:B0-----:R-:W-:-:S06]  /*0170*/  LOP3.LUT R6, R6, UR6, RZ, 0xc0, !PT ;  /* 0x0000000606067c12 */ /* 0x001fcc000f8ec0ff */
[----:B------:R-:W0:Y:S01]  /*0180*/  POPC R6, R6 ;  /* 0x0000000600067309 */ /* 0x000e220000000000 */
[----:B---3--:R-:W0:Y:S02]  /*0190*/  SHFL.IDX PT, R9, R3, R0, 0x1f ;  /* 0x00001f0003097589 */ /* 0x008e2400000e0000 */
[----:B0-----:R-:W-:-:S05]  /*01a0*/  IADD3 R9, PT, PT, R9, R6, RZ ;  /* 0x0000000609097210 */ /* 0x001fca0007ffe0ff */
[----:B--2---:R-:W-:-:S05]  /*01b0*/  IMAD.WIDE R4, R9, 0x4, R4 ;  /* 0x0000000409047825 */ /* 0x004fca00078e0204 */
[----:B------:R-:W-:Y:S01]  /*01c0*/  STG.E desc[UR4][R4.64], R7 ;  /* 0x0000000704007986 */ /* 0x000fe2000c101904 */
[----:B------:R-:W-:Y:S05]  /*01d0*/  EXIT ;  /* 0x000000000000794d */ /* 0x000fea0003800000 */
.L_x_0:
[----:B------:R-:W-:-:S00]  /*01e0*/  BRA `(.L_x_0) ;  /* 0xfffffffc00fc7947 */ /* 0x000fc0000383ffff */
[----:B------:R-:W-:-:S00]  /*01f0*/  NOP ;  /* 0x0000000000007918 */ /* 0x000fc00000000000 */
        /* <DEDUP_REMOVED lines=8> */
.L_x_6:


//--------------------- .text._Z23compact_frontier_kernelPKiPiS1_S1_i --------------------------
	.section	.text._Z23compact_frontier_kernelPKiPiS1_S1_i,"ax",@progbits
	.align	128
        .global         _Z23compact_frontier_kernelPKiPiS1_S1_i
        .type           _Z23compact_frontier_kernelPKiPiS1_S1_i,@function
        .size           _Z23compact_frontier_kernelPKiPiS1_S1_i,(.L_x_7 - _Z23compact_frontier_kernelPKiPiS1_S1_i)
        .other          _Z23compact_frontier_kernelPKiPiS1_S1_i,@"STO_CUDA_ENTRY STV_DEFAULT"
_Z23compact_frontier_kernelPKiPiS1_S1_i:
.text._Z23compact_frontier_kernelPKiPiS1_S1_i:
[----:B------:R-:W-:Y:S01]  /*0000*/  LDC R1, c[0x0][0x37c] ;  /* 0x0000df00ff017b82 */ /* 0x000fe20000000800 */
[----:B------:R-:W0:Y:S01]  /*0010*/  S2R R10, SR_TID.X ;  /* 0x00000000000a7919 */ /* 0x000e220000002100 */
[----:B------:R-:W0:Y:S01]  /*0020*/  LDCU UR8, c[0x0][0x360] ;  /* 0x00006c00ff0877ac */ /* 0x000e220008000800 */
[----:B------:R-:W-:Y:S01]  /*0030*/  IMAD.MOV.U32 R0, RZ, RZ, RZ ;  /* 0x000000ffff007224 */ /* 0x000fe200078e00ff */
[----:B------:R-:W0:Y:S01]  /*0040*/  S2R R11, SR_CTAID.X ;  /* 0x00000000000b7919 */ /* 0x000e220000002500 */
[----:B------:R-:W1:Y:S01]  /*0050*/  LDCU UR4, c[0x0][0x3a0] ;  /* 0x00007400ff0477ac */ /* 0x000e620008000800 */
[----:B------:R-:W2:Y:S01]  /*0060*/  LDCU.64 UR6, c[0x0][0x358] ;  /* 0x00006b00ff0677ac */ /* 0x000ea20008000a00 */
[----:B0-----:R-:W-:-:S05]  /*0070*/  IMAD R2, R11, UR8, R10 ;  /* 0x000000080b027c24 */ /* 0x001fca000f8e020a */
[----:B-1----:R-:W-:-:S13]  /*0080*/  ISETP.GE.AND P0, PT, R2, UR4, PT ;  /* 0x0000000402007c0c */ /* 0x002fda000bf06270 */
[----:B------:R-:W0:Y:S02]  /*0090*/  @!P0 LDC.64 R4, c[0x0][0x380] ;  /* 0x0000e000ff048b82 */ /* 0x000e240000000a00 */
[----:B0-----:R-:W-:-:S05]  /*00a0*/  @!P0 IMAD.WIDE R4, R2, 0x4, R4 ;  /* 0x0000000402048825 */ /* 0x001fca00078e0204 */
[----:B--2---:R-:W2:Y:S01]  /*00b0*/  @!P0 LDG.E.CONSTANT R0, desc[UR6][R4.64] ;  /* 0x0000000604008981 */ /* 0x004ea2000c1e9900 */
[----:B------:R-:W0:Y:S01]  /*00c0*/  S2UR UR5, SR_CgaCtaId ;  /* 0x00000000000579c3 */ /* 0x000e220000008800 */
[----:B------:R-:W-:Y:S01]  /*00d0*/  UMOV UR4, 0x400 ;  /* 0x0000040000047882 */ /* 0x000fe20000000000 */
[----:B------:R-:W-:Y:S02]  /*00e0*/  UISETP.GE.U32.AND UP0, UPT, UR8, 0x2, UPT ;  /* 0x000000020800788c */ /* 0x000fe4000bf06070 */
[----:B0-----:R-:W-:-:S06]  /*00f0*/  ULEA UR4, UR5, UR4, 0x18 ;  /* 0x0000000405047291 */ /* 0x001fcc000f8ec0ff */
[----:B------:R-:W-:-:S05]  /*0100*/  LEA R3, R10, UR4, 0x2 ;  /* 0x000000040a037c11 */ /* 0x000fca000f8e10ff */
[----:B--2---:R0:W-:Y:S01]  /*0110*/  STS [R3], R0 ;  /* 0x0000000003007388 */ /* 0x0041e20000000800 */
[----:B------:R-:W-:Y:S06]  /*0120*/  BAR.SYNC.DEFER_BLOCKING 0x0 ;  /* 0x0000000000007b1d */ /* 0x000fec0000010000 */
[----:B------:R-:W-:Y:S05]  /*0130*/  BRA.U !UP0, `(.L_x_1) ;  /* 0x0000000108407547 */ /* 0x000fea000b800000 */
[----:B------:R-:W-:Y:S01]  /*0140*/  LEA R4, R10, 0x2, 0x1 ;  /* 0x000000020a047811 */ /* 0x000fe200078e08ff */
[----:B------:R-:W-:-:S07]  /*0150*/  IMAD.MOV.U32 R5, RZ, RZ, 0x1 ;  /* 0x00000001ff057424 */ /* 0x000fce00078e00ff */
.L_x_2:
[----:B------:R-:W-:-:S04]  /*0160*/  IMAD R6, R4, R5, RZ ;  /* 0x0000000504067224 */ /* 0x000fc800078e02ff */
[----:B------:R-:W-:-:S05]  /*0170*/  VIADD R7, R6, 0xffffffff ;  /* 0xffffffff06077836 */ /* 0x000fca0000000000 */
[----:B------:R-:W-:-:S13]  /*0180*/  ISETP.GE.U32.AND P0, PT, R7, UR8, PT ;  /* 0x0000000807007c0c */ /* 0x000fda000bf06070 */
[----:B------:R-:W-:-:S04]  /*0190*/  @!P0 IADD3 R6, PT, PT, R6, -R5, RZ ;  /* 0x8000000506068210 */ /* 0x000fc80007ffe0ff */
[----:B------:R-:W-:-:S05]  /*01a0*/  @!P0 LEA R6, R6, UR4, 0x2 ;  /* 0x0000000406068c11 */ /* 0x000fca000f8e10ff */
[C---:B------:R-:W-:Y:S01]  /*01b0*/  @!P0 IMAD R7, R5.reuse, 0x4, R6 ;  /* 0x0000000405078824 */ /* 0x040fe200078e0206 */
[----:B------:R-:W-:Y:S01]  /*01c0*/  SHF.L.U32 R5, R5, 0x1, RZ ;  /* 0x0000000105057819 */ /* 0x000fe200000006ff */
[----:B------:R-:W-:Y:S04]  /*01d0*/  @!P0 LDS R6, [R6+-0x4] ;  /* 0xfffffc0006068984 */ /* 0x000fe80000000800 */
[----:B------:R-:W1:Y:S02]  /*01e0*/  @!P0 LDS R9, [R7+-0x4] ;  /* 0xfffffc0007098984 */ /* 0x000e640000000800 */
[----:B-1----:R-:W-:-:S05]  /*01f0*/  @!P0 IMAD.IADD R8, R6, 0x1, R9 ;  /* 0x0000000106088824 */ /* 0x002fca00078e0209 */
[----:B------:R1:W-:Y:S01]  /*0200*/  @!P0 STS [R7+-0x4], R8 ;  /* 0xfffffc0807008388 */ /* 0x0003e20000000800 */
[----:B------:R-:W-:Y:S01]  /*0210*/  BAR.SYNC.DEFER_BLOCKING 0x0 ;  /* 0x0000000000007b1d */ /* 0x000fe20000010000 */
[----:B------:R-:W-:-:S13]  /*0220*/  ISETP.GE.U32.AND P0, PT, R5, UR8, PT ;  /* 0x0000000805007c0c */ /* 0x000fda000bf06070 */
[----:B-1----:R-:W-:Y:S05]  /*0230*/  @!P0 BRA `(.L_x_2) ;  /* 0xfffffffc00c88947 */ /* 0x002fea000383ffff */
.L_x_1:
[----:B------:R-:W-:Y:S02]  /*0240*/  UIADD3 UR5, UPT, UPT, UR8, -0x1, URZ ;  /* 0xffffffff08057890 */ /* 0x000fe4000fffe0ff */
[----:B------:R-:W-:-:S04]  /*0250*/  UISETP.GE.U32.AND UP0, UPT, UR8, 0x2, UPT ;  /* 0x000000020800788c */ /* 0x000fc8000bf06070 */
[----:B------:R-:W-:-:S05]  /*0260*/  ISETP.NE.AND P1, PT, R10, UR5, PT ;  /* 0x000000050a007c0c */ /* 0x000fca000bf25270 */
[----:B------:R-:W1:Y:S08]  /*0270*/  LDCU UR5, c[0x0][0x3a0] ;  /* 0x00007400ff0577ac */ /* 0x000e700008000800 */
[----:B------:R-:W2:Y:S01]  /*0280*/  @!P1 LDS R7, [R3] ;  /* 0x0000000003079984 */ /* 0x000ea20000000800 */
[----:B------:R-:W3:Y:S03]  /*0290*/  @!P1 LDC.64 R4, c[0x0][0x388] ;  /* 0x0000e200ff049b82 */ /* 0x000ee60000000a00 */
[----:B------:R4:W-:Y:S01]  /*02a0*/  @!P1 STS [R3], RZ ;  /* 0x000000ff03009388 */ /* 0x0009e20000000800 */
[----:B-1----:R-:W-:Y:S01]  /*02b0*/  ISETP.GE.AND P0, PT, R2, UR5, PT ;  /* 0x0000000502007c0c */ /* 0x002fe2000bf06270 */
[----:B---3--:R-:W-:-:S05]  /*02c0*/  @!P1 IMAD.WIDE.U32 R4, R11, 0x4, R4 ;  /* 0x000000040b049825 */ /* 0x008fca00078e0004 */
[----:B--2---:R4:W-:Y:S01]  /*02d0*/  @!P1 STG.E desc[UR6][R4.64], R7 ;  /* 0x0000000704009986 */ /* 0x0049e2000c101906 */
[----:B------:R-:W-:Y:S06]  /*02e0*/  BAR.SYNC.DEFER_BLOCKING 0x0 ;  /* 0x0000000000007b1d */ /* 0x000fec0000010000 */
[----:B------:R-:W-:Y:S05]  /*02f0*/  BRA.U !UP0, `(.L_x_3) ;  /* 0x0000000108487547 */ /* 0x000fea000b800000 */
[----:B------:R-:W-:Y:S01]  /*0300*/  LEA R9, R10, 0x2, 0x1 ;  /* 0x000000020a097811 */ /* 0x000fe200078e08ff */
[----:B----4-:R-:W-:-:S07]  /*0310*/  IMAD.U32 R4, RZ, RZ, UR8 ;  /* 0x00000008ff047e24 */ /* 0x010fce000f8e00ff */
.L_x_4:
[----:B------:R-:W-:-:S05]  /*0320*/  SHF.R.U32.HI R10, RZ, 0x1, R4 ;  /* 0x00000001ff0a7819 */ /* 0x000fca0000011604 */
[----:B------:R-:W-:-:S04]  /*0330*/  IMAD R5, R9, R10, RZ ;  /* 0x0000000a09057224 */ /* 0x000fc800078e02ff */
[----:B------:R-:W-:-:S05]  /*0340*/  VIADD R6, R5, 0xffffffff ;  /* 0xffffffff05067836 */ /* 0x000fca0000000000 */
[----:B------:R-:W-:-:S13]  /*0350*/  ISETP.GE.U32.AND P1, PT, R6, UR8, PT ;  /* 0x0000000806007c0c */ /* 0x000fda000bf26070 */
[----:B------:R-:W-:-:S04]  /*0360*/  @!P1 IADD3 R5, PT, PT, -R10, R5, RZ ;  /* 0x000000050a059210 */ /* 0x000fc80007ffe1ff */
[----:B------:R-:W-:-:S05]  /*0370*/  @!P1 LEA R5, R5, UR4, 0x2 ;  /* 0x0000000405059c11 */ /* 0x000fca000f8e10ff */
[----:B------:R-:W-:Y:S01]  /*0380*/  @!P1 IMAD R7, R10, 0x4, R5 ;  /* 0x000000040a079824 */ /* 0x000fe200078e0205 */
[----:B------:R-:W-:Y:S04]  /*0390*/  @!P1 LDS R6, [R5+-0x4] ;  /* 0xfffffc0005069984 */ /* 0x000fe80000000800 */
[----:B------:R-:W1:Y:S02]  /*03a0*/  @!P1 LDS R8, [R7+-0x4] ;  /* 0xfffffc0007089984 */ /* 0x000e640000000800 */
[----:B-1----:R-:W-:Y:S02]  /*03b0*/  @!P1 IMAD.IADD R6, R6, 0x1, R8 ;  /* 0x0000000106069824 */ /* 0x002fe400078e0208 */
[----:B------:R1:W-:Y:S04]  /*03c0*/  @!P1 STS [R5+-0x4], R8 ;  /* 0xfffffc0805009388 */ /* 0x0003e80000000800 */
[----:B------:R1:W-:Y:S01]  /*03d0*/  @!P1 STS [R7+-0x4], R6 ;  /* 0xfffffc0607009388 */ /* 0x0003e20000000800 */
[----:B------:R-:W-:Y:S01]  /*03e0*/  BAR.SYNC.DEFER_BLOCKING 0x0 ;  /* 0x0000000000007b1d */ /* 0x000fe20000010000 */
[----:B------:R-:W-:-:S02]  /*03f0*/  ISETP.GT.U32.AND P1, PT, R4, 0x3, PT ;  /* 0x000000030400780c */ /* 0x000fc40003f24070 */
[----:B------:R-:W-:-:S11]  /*0400*/  MOV R4, R10 ;  /* 0x0000000a00047202 */ /* 0x000fd60000000f00 */
[----:B-1----:R-:W-:Y:S05]  /*0410*/  @P1 BRA `(.L_x_4) ;  /* 0xfffffffc00c01947 */ /* 0x002fea000383ffff */
.L_x_3:
[----:B------:R-:W-:Y:S05]  /*0420*/  @P0 EXIT ;  /* 0x000000000000094d */ /* 0x000fea0003800000 */
[----:B----4-:R-:W1:Y:S01]  /*0430*/  LDS R7, [R3] ;  /* 0x0000000003077984 */ /* 0x010e620000000800 */
[----:B------:R-:W-:Y:S01]  /*0440*/  ISETP.NE.AND P0, PT, R0, RZ, PT ;  /* 0x000000ff0000720c */ /* 0x000fe20003f05270 */
[----:B------:R-:W-:-:S06]  /*0450*/  UIADD3 UR4, UPT, UPT, UR5, -0x1, URZ ;  /* 0xffffffff05047890 */ /* 0x000fcc000fffe0ff */
[----:B------:R-:W-:-:S06]  /*0460*/  ISETP.NE.AND P1, PT, R2, UR4, PT ;  /* 0x0000000402007c0c */ /* 0x000fcc000bf25270 */
[----:B------:R-:W1:Y:S02]  /*0470*/  @P0 LDC.64 R4, c[0x0][0x390] ;  /* 0x0000e400ff040b82 */ /* 0x000e640000000a00 */
[----:B-1----:R-:W-:-:S05]  /*0480*/  @P0 IMAD.WIDE R4, R7, 0x4, R4 ;  /* 0x0000000407040825 */ /* 0x002fca00078e0204 */
[----:B------:R1:W-:Y:S01]  /*0490*/  @P0 STG.E desc[UR6][R4.64], R2 ;  /* 0x0000000204000986 */ /* 0x0003e2000c101906 */
[----:B------:R-:W-:Y:S05]  /*04a0*/  @P1 EXIT ;  /* 0x000000000000194d */ /* 0x000fea0003800000 */
[----:B01----:R-:W0:Y:S01]  /*04b0*/  LDC.64 R2, c[0x0][0x398] ;  /* 0x0000e600ff027b82 */ /* 0x003e220000000a00 */
[----:B------:R-:W-:-:S05]  /*04c0*/  IMAD.IADD R7, R7, 0x1, R0 ;  /* 0x0000000107077824 */ /* 0x000fca00078e0200 */
[----:B0-----:R-:W-:Y:S01]  /*04d0*/  STG.E desc[UR6][R2.64], R7 ;  /* 0x0000000702007986 */ /* 0x001fe2000c101906 */
[----:B------:R-:W-:Y:S05]  /*04e0*/  EXIT ;  /* 0x000000000000794d */ /* 0x000fea0003800000 */
.L_x_5:
        /* <DEDUP_REMOVED lines=9> */
.L_x_7:


//--------------------- .nv.shared._Z30compact_frontier_atomic_kernelPKiPiS1_i --------------------------
	.section	.nv.shared._Z30compact_frontier_atomic_kernelPKiPiS1_i,"aw",@nobits
	.sectionflags	@""
	.align	16
	.zero		1024


//--------------------- .nv.shared.reserved.0     --------------------------
	.section	.nv.shared.reserved.0,"aw",@nobits
	.weak		__nv_reservedSMEM_offset_0_alias
	.size		__nv_reservedSMEM_offset_0_alias, 0, 64
	.other		__nv_reservedSMEM_offset_0_alias,@"STO_CUDA_RESERVED_SHARED STV_DEFAULT"
__nv_reservedSMEM_offset_0_alias:
	.zero		0
	.zero		64


//--------------------- .nv.shared._Z23compact_frontier_kernelPKiPiS1_S1_i --------------------------
	.section	.nv.shared._Z23compact_frontier_kernelPKiPiS1_S1_i,"aw",@nobits
	.sectionflags	@""
	.align	16
	.zero		1024


//--------------------- .nv.constant0._Z30compact_frontier_atomic_kernelPKiPiS1_i --------------------------
	.section	.nv.constant0._Z30compact_frontier_atomic_kernelPKiPiS1_i,"a",@progbits
	.sectionflags	@""
	.align	4
.nv.constant0._Z30compact_frontier_atomic_kernelPKiPiS1_i:
	.zero		924


//--------------------- .nv.constant0._Z23compact_frontier_kernelPKiPiS1_S1_i --------------------------
	.section	.nv.constant0._Z23compact_frontier_kernelPKiPiS1_S1_i,"a",@progbits
	.sectionflags	@""
	.align	4
.nv.constant0._Z23compact_frontier_kernelPKiPiS1_S1_i:
	.zero		932


//--------------------- SYMBOLS --------------------------

	.type		.nv.reservedSmem.offset0,@object
	.size		.nv.reservedSmem.offset0,0x4
	.type		.nv.reservedSmem.cap,@object
	.size		.nv.reservedSmem.cap,0x4
